//
// Generated by NVIDIA NVVM Compiler
//
// Compiler Build ID: CL-36424714
// Cuda compilation tools, release 13.0, V13.0.88
// Based on NVVM 20.0.0
//

.version 9.0
.target sm_100
.address_size 64

	// .globl	_Z18generator_sequencePdii

.visible .entry _Z18generator_sequencePdii(
	.param .u64 .ptr .align 1 _Z18generator_sequencePdii_param_0,
	.param .u32 _Z18generator_sequencePdii_param_1,
	.param .u32 _Z18generator_sequencePdii_param_2
)
{
	.reg .pred 	%p<4>;
	.reg .b32 	%r<12>;
	.reg .b64 	%rd<5>;
	.reg .b64 	%fd<2>;

	ld.param.u64 	%rd1, [_Z18generator_sequencePdii_param_0];
	ld.param.u32 	%r4, [_Z18generator_sequencePdii_param_1];
	ld.param.u32 	%r3, [_Z18generator_sequencePdii_param_2];
	mov.u32 	%r5, %ctaid.y;
	mov.u32 	%r6, %ntid.y;
	mov.u32 	%r7, %tid.y;
	mad.lo.s32 	%r1, %r5, %r6, %r7;
	mov.u32 	%r8, %ctaid.x;
	mov.u32 	%r9, %ntid.x;
	mov.u32 	%r10, %tid.x;
	mad.lo.s32 	%r2, %r8, %r9, %r10;
	setp.ge.s32 	%p1, %r1, %r4;
	setp.ge.s32 	%p2, %r2, %r3;
	or.pred  	%p3, %p1, %p2;
	@%p3 bra 	$L__BB0_2;
	cvta.to.global.u64 	%rd2, %rd1;
	cvt.rn.f64.s32 	%fd1, %r2;
	mad.lo.s32 	%r11, %r3, %r1, %r2;
	mul.wide.s32 	%rd3, %r11, 8;
	add.s64 	%rd4, %rd2, %rd3;
	st.global.f64 	[%rd4], %fd1;
$L__BB0_2:
	ret;

}


// ===== COMPILED SASS (sm_100) =====

	.target	sm_100

	.elftype	@"ET_EXEC"


//--------------------- .note.nv.tkinfo           --------------------------
	.section	.note.nv.tkinfo,"",@"SHT_NOTE"
	.sectionflags	@"SHF_NOTE_NV_TKINFO"
	.tkinfo
        /*0018*/ 	.word	0x00000002
        /*0030*/ 	.string	""
        /*0030*/ 	.string	"ptxas"
        /*0030*/ 	.string	"Cuda compilation tools, release 13.0, V13.0.88"
        /*0030*/ 	.string	"Build cuda_13.0.r13.0/compiler.36424714_0"
        /*0030*/ 	.string	"-arch sm_100 -m 64 "



//--------------------- .note.nv.cuinfo           --------------------------
	.section	.note.nv.cuinfo,"",@"SHT_NOTE"
	.sectionflags	@"SHF_NOTE_NV_CUINFO"
        /*0018*/ 	.short	0x0002
        /*001a*/ 	.short	0x0064
        /*001c*/ 	.short	0x0082
	.zero		2


//--------------------- .nv.info                  --------------------------
	.section	.nv.info,"",@"SHT_CUDA_INFO"
	.align	4


	//----- nvinfo : EIATTR_REGCOUNT
	.align		4
        /*0000*/ 	.byte	0x04, 0x2f
        /*0002*/ 	.short	(.L_1 - .L_0)
	.align		4
.L_0:
        /*0004*/ 	.word	index@(_Z18generator_sequencePdii)
        /*0008*/ 	.word	0x0000000c


	//----- nvinfo : EIATTR_FRAME_SIZE
	.align		4
.L_1:
        /*000c*/ 	.byte	0x04, 0x11
        /*000e*/ 	.short	(.L_3 - .L_2)
	.align		4
.L_2:
        /*0010*/ 	.word	index@(_Z18generator_sequencePdii)
        /*0014*/ 	.word	0x00000000


	//----- nvinfo : EIATTR_MIN_STACK_SIZE
	.align		4
.L_3:
        /*0018*/ 	.byte	0x04, 0x12
        /*001a*/ 	.short	(.L_5 - .L_4)
	.align		4
.L_4:
        /*001c*/ 	.word	index@(_Z18generator_sequencePdii)
        /*0020*/ 	.word	0x00000000
.L_5:


//--------------------- .nv.compat                --------------------------
	.section	.nv.compat,"",@"SHT_CUDA_COMPAT_INFO"
	.align	4
        /*0000*/ 	.byte	0x02, 0x09, 0x00, 0x00, 0x02, 0x02, 0x01, 0x00, 0x02, 0x05, 0x05, 0x00, 0x03, 0x07, 0x01, 0x01
        /*0010*/ 	.byte	0x02, 0x03, 0x00, 0x00, 0x02, 0x06, 0x01, 0x00, 0x04, 0x0b, 0x08, 0x00, 0x09, 0x00, 0x00, 0x00
        /*0020*/ 	.byte	0x00, 0x00, 0x00, 0x00


//--------------------- .nv.info._Z18generator_sequencePdii --------------------------
	.section	.nv.info._Z18generator_sequencePdii,"",@"SHT_CUDA_INFO"
	.sectionflags	@""
	.align	4


	//----- nvinfo : EIATTR_CUDA_API_VERSION
	.align		4
        /*0000*/ 	.byte	0x04, 0x37
        /*0002*/ 	.short	(.L_7 - .L_6)
.L_6:
        /*0004*/ 	.word	0x00000082


	//----- nvinfo : EIATTR_KPARAM_INFO
	.align		4
.L_7:
        /*0008*/ 	.byte	0x04, 0x17
        /*000a*/ 	.short	(.L_9 - .L_8)
.L_8:
        /*000c*/ 	.word	0x00000000
        /*0010*/ 	.short	0x0002
        /*0012*/ 	.short	0x000c
        /*0014*/ 	.byte	0x00, 0xf0, 0x11, 0x00


	//----- nvinfo : EIATTR_KPARAM_INFO
	.align		4
.L_9:
        /*0018*/ 	.byte	0x04, 0x17
        /*001a*/ 	.short	(.L_11 - .L_10)
.L_10:
        /*001c*/ 	.word	0x00000000
        /*0020*/ 	.short	0x0001
        /*0022*/ 	.short	0x0008
        /*0024*/ 	.byte	0x00, 0xf0, 0x11, 0x00


	//----- nvinfo : EIATTR_KPARAM_INFO
	.align		4
.L_11:
        /*0028*/ 	.byte	0x04, 0x17
        /*002a*/ 	.short	(.L_13 - .L_12)
.L_12:
        /*002c*/ 	.word	0x00000000
        /*0030*/ 	.short	0x0000
        /*0032*/ 	.short	0x0000
        /*0034*/ 	.byte	0x00, 0xf5, 0x21, 0x00


	//----- nvinfo : EIATTR_SPARSE_MMA_MASK
	.align		4
.L_13:
        /*0038*/ 	.byte	0x03, 0x50
        /*003a*/ 	.short	0x0000


	//----- nvinfo : EIATTR_MAXREG_COUNT
	.align		4
        /*003c*/ 	.byte	0x03, 0x1b
        /*003e*/ 	.short	0x00ff


	//----- nvinfo : EIATTR_MERCURY_ISA_VERSION
	.align		4
        /*0040*/ 	.byte	0x03, 0x5f
        /*0042*/ 	.short	0x0101


	//----- nvinfo : EIATTR_VRC_CTA_INIT_COUNT
	.align		4
        /*0044*/ 	.byte	0x02, 0x4a
	.zero		1
	.zero		1


	//----- nvinfo : EIATTR_EXIT_INSTR_OFFSETS
	.align		4
        /*0048*/ 	.byte	0x04, 0x1c
        /*004a*/ 	.short	(.L_15 - .L_14)


	//   ....[0]....
.L_14:
        /*004c*/ 	.word	0x000000c0


	//   ....[1]....
        /*0050*/ 	.word	0x00000130


	//----- nvinfo : EIATTR_CBANK_PARAM_SIZE
	.align		4
.L_15:
        /*0054*/ 	.byte	0x03, 0x19
        /*0056*/ 	.short	0x0010


	//----- nvinfo : EIATTR_PARAM_CBANK
	.align		4
        /*0058*/ 	.byte	0x04, 0x0a
        /*005a*/ 	.short	(.L_17 - .L_16)
	.align		4
.L_16:
        /*005c*/ 	.word	index@(.nv.constant0._Z18generator_sequencePdii)
        /*0060*/ 	.short	0x0380
        /*0062*/ 	.short	0x0010


	//----- nvinfo : EIATTR_SW_WAR
	.align		4
.L_17:
        /*0064*/ 	.byte	0x04, 0x36
        /*0066*/ 	.short	(.L_19 - .L_18)
.L_18:
        /*0068*/ 	.word	0x00000008
.L_19:


//--------------------- .nv.callgraph             --------------------------
	.section	.nv.callgraph,"",@"SHT_CUDA_CALLGRAPH"
	.align	4
	.sectionentsize	8
	.align		4
        /*0000*/ 	.word	0x00000000
	.align		4
        /*0004*/ 	.word	0xffffffff
	.align		4
        /*0008*/ 	.word	0x00000000
	.align		4
        /*000c*/ 	.word	0xfffffffe
	.align		4
        /*0010*/ 	.word	0x00000000
	.align		4
        /*0014*/ 	.word	0xfffffffd
	.align		4
        /*0018*/ 	.word	0x00000000
	.align		4
        /*001c*/ 	.word	0xfffffffc


//--------------------- .text._Z18generator_sequencePdii --------------------------
	.section	.text._Z18generator_sequencePdii,"ax",@progbits
	.align	128
        .global         _Z18generator_sequencePdii
        .type           _Z18generator_sequencePdii,@function
        .size           _Z18generator_sequencePdii,(.L_x_1 - _Z18generator_sequencePdii)
        .other          _Z18generator_sequencePdii,@"STO_CUDA_ENTRY STV_DEFAULT"
_Z18generator_sequencePdii:
.text._Z18generator_sequencePdii:
[----:B------:R-:W-:Y:S01]  /*0000*/  LDC R1, c[0x0][0x37c] ;  /* 0x0000df00ff017b82 */ /* 0x000fe20000000800 */
[----:B------:R-:W0:Y:S07]  /*0010*/  S2R R2, SR_TID.X ;  /* 0x0000000000027919 */ /* 0x000e2e0000002100 */
[----:B------:R-:W1:Y:S01]  /*0020*/  LDC R0, c[0x0][0x364] ;  /* 0x0000d900ff007b82 */ /* 0x000e620000000800 */
[----:B------:R-:W2:Y:S01]  /*0030*/  LDCU.64 UR6, c[0x0][0x388] ;  /* 0x00007100ff0677ac */ /* 0x000ea20008000a00 */
[----:B------:R-:W1:Y:S06]  /*0040*/  S2R R3, SR_TID.Y ;  /* 0x0000000000037919 */ /* 0x000e6c0000002200 */
[----:B------:R-:W0:Y:S08]  /*0050*/  S2UR UR5, SR_CTAID.X ;  /* 0x00000000000579c3 */ /* 0x000e300000002500 */
[----:B------:R-:W0:Y:S08]  /*0060*/  LDC R7, c[0x0][0x360] ;  /* 0x0000d800ff077b82 */ /* 0x000e300000000800 */
[----:B------:R-:W1:Y:S01]  /*0070*/  S2UR UR4, SR_CTAID.Y ;  /* 0x00000000000479c3 */ /* 0x000e620000002600 */
[----:B0-----:R-:W-:-:S05]  /*0080*/  IMAD R7, R7, UR5, R2 ;  /* 0x0000000507077c24 */ /* 0x001fca000f8e0202 */
[----:B--2---:R-:W-:Y:S01]  /*0090*/  ISETP.GE.AND P0, PT, R7, UR7, PT ;  /* 0x0000000707007c0c */ /* 0x004fe2000bf06270 */
[----:B-1----:R-:W-:-:S05]  /*00a0*/  IMAD R0, R0, UR4, R3 ;  /* 0x0000000400007c24 */ /* 0x002fca000f8e0203 */
[----:B------:R-:W-:-:S13]  /*00b0*/  ISETP.GE.OR P0, PT, R0, UR6, P0 ;  /* 0x0000000600007c0c */ /* 0x000fda0008706670 */
[----:B------:R-:W-:Y:S05]  /*00c0*/  @P0 EXIT ;  /* 0x000000000000094d */ /* 0x000fea0003800000 */
[----:B------:R-:W0:Y:S01]  /*00d0*/  LDC.64 R4, c[0x0][0x380] ;  /* 0x0000e000ff047b82 */ /* 0x000e220000000a00 */
[----:B------:R-:W1:Y:S01]  /*00e0*/  LDCU.64 UR4, c[0x0][0x358] ;  /* 0x00006b00ff0477ac */ /* 0x000e620008000a00 */
[----:B------:R-:W1:Y:S01]  /*00f0*/  I2F.F64 R2, R7 ;  /* 0x0000000700027312 */ /* 0x000e620000201c00 */
[----:B------:R-:W-:-:S04]  /*0100*/  IMAD R9, R0, UR7, R7 ;  /* 0x0000000700097c24 */ /* 0x000fc8000f8e0207 */
[----:B0-----:R-:W-:-:S05]  /*0110*/  IMAD.WIDE R4, R9, 0x8, R4 ;  /* 0x0000000809047825 */ /* 0x001fca00078e0204 */
[----:B-1----:R-:W-:Y:S01]  /*0120*/  STG.E.64 desc[UR4][R4.64], R2 ;  /* 0x0000000204007986 */ /* 0x002fe2000c101b04 */
[----:B------:R-:W-:Y:S05]  /*0130*/  EXIT ;  /* 0x000000000000794d */ /* 0x000fea0003800000 */
.L_x_0:
[----:B------:R-:W-:-:S00]  /*0140*/  BRA `(.L_x_0) ;  /* 0xfffffffc00fc7947 */ /* 0x000fc0000383ffff */
[----:B------:R-:W-:-:S00]  /*0150*/  NOP ;  /* 0x0000000000007918 */ /* 0x000fc00000000000 */
        /* <DEDUP_REMOVED lines=10> */
.L_x_1:


//--------------------- .nv.shared.reserved.0     --------------------------
	.section	.nv.shared.reserved.0,"aw",@nobits
	.weak		__nv_reservedSMEM_offset_0_alias
	.size		__nv_reservedSMEM_offset_0_alias, 0, 64
	.other		__nv_reservedSMEM_offset_0_alias,@"STO_CUDA_RESERVED_SHARED STV_DEFAULT"
__nv_reservedSMEM_offset_0_alias:
	.zero		0
	.zero		64


//--------------------- .nv.constant0._Z18generator_sequencePdii --------------------------
	.section	.nv.constant0._Z18generator_sequencePdii,"a",@progbits
	.sectionflags	@""
	.align	4
.nv.constant0._Z18generator_sequencePdii:
	.zero		912


//--------------------- SYMBOLS --------------------------

	.type		.nv.reservedSmem.offset0,@object
	.size		.nv.reservedSmem.offset0,0x4
